//
// Generated by NVIDIA NVVM Compiler
//
// Compiler Build ID: CL-36424714
// Cuda compilation tools, release 13.0, V13.0.88
// Based on NVVM 20.0.0
//

.version 9.0
.target sm_100
.address_size 64

	// .globl	kernel_gpu4

.visible .entry kernel_gpu4(
	.param .u32 kernel_gpu4_param_0,
	.param .u32 kernel_gpu4_param_1,
	.param .u32 kernel_gpu4_param_2,
	.param .u64 .ptr .align 1 kernel_gpu4_param_3,
	.param .u64 .ptr .align 1 kernel_gpu4_param_4,
	.param .u64 .ptr .align 1 kernel_gpu4_param_5
)
{
	.reg .pred 	%p<11>;
	.reg .b32 	%r<47>;
	.reg .b64 	%rd<49>;
	.reg .b64 	%fd<110>;

	ld.param.u32 	%r19, [kernel_gpu4_param_0];
	ld.param.u32 	%r20, [kernel_gpu4_param_1];
	ld.param.u32 	%r18, [kernel_gpu4_param_2];
	ld.param.u64 	%rd7, [kernel_gpu4_param_3];
	ld.param.u64 	%rd8, [kernel_gpu4_param_4];
	cvta.to.global.u64 	%rd1, %rd8;
	cvta.to.global.u64 	%rd2, %rd7;
	mov.u32 	%r21, %ctaid.y;
	mov.u32 	%r22, %ntid.y;
	mov.u32 	%r23, %tid.y;
	mad.lo.s32 	%r24, %r21, %r22, %r23;
	mov.u32 	%r25, %ctaid.x;
	mov.u32 	%r26, %ntid.x;
	mov.u32 	%r27, %tid.x;
	mad.lo.s32 	%r28, %r25, %r26, %r27;
	shl.b32 	%r1, %r24, 1;
	setp.ge.s32 	%p1, %r1, %r19;
	shl.b32 	%r2, %r28, 1;
	setp.ge.s32 	%p2, %r2, %r20;
	or.pred  	%p3, %p1, %p2;
	@%p3 bra 	$L__BB0_11;
	setp.lt.s32 	%p4, %r18, 1;
	mov.f64 	%fd106, 0d0000000000000000;
	mov.f64 	%fd107, %fd106;
	mov.f64 	%fd108, %fd106;
	mov.f64 	%fd109, %fd106;
	@%p4 bra 	$L__BB0_10;
	mul.lo.s32 	%r3, %r18, %r1;
	setp.lt.u32 	%p5, %r18, 4;
	mov.f64 	%fd109, 0d0000000000000000;
	mov.b32 	%r46, 0;
	mov.f64 	%fd108, %fd109;
	mov.f64 	%fd107, %fd109;
	mov.f64 	%fd106, %fd109;
	@%p5 bra 	$L__BB0_5;
	and.b32  	%r31, %r18, 2147483644;
	neg.s32 	%r44, %r31;
	mad.lo.s32 	%r42, %r18, %r1, %r18;
	mul.wide.u32 	%rd9, %r3, 8;
	add.s64 	%rd10, %rd9, %rd2;
	add.s64 	%rd48, %rd10, 16;
	mov.f64 	%fd109, 0d0000000000000000;
	mul.wide.s32 	%rd15, %r20, 8;
	mov.u32 	%r43, %r2;
$L__BB0_4:
	.pragma "nounroll";
	and.b32  	%r46, %r18, 2147483644;
	ld.global.f64 	%fd41, [%rd48+-16];
	mul.wide.u32 	%rd11, %r42, 8;
	add.s64 	%rd12, %rd2, %rd11;
	ld.global.f64 	%fd42, [%rd12];
	mul.wide.s32 	%rd13, %r43, 8;
	add.s64 	%rd14, %rd1, %rd13;
	ld.global.f64 	%fd43, [%rd14];
	ld.global.f64 	%fd44, [%rd14+8];
	fma.rn.f64 	%fd45, %fd41, %fd43, %fd106;
	fma.rn.f64 	%fd46, %fd41, %fd44, %fd107;
	fma.rn.f64 	%fd47, %fd42, %fd43, %fd108;
	fma.rn.f64 	%fd48, %fd42, %fd44, %fd109;
	ld.global.f64 	%fd49, [%rd48+-8];
	ld.global.f64 	%fd50, [%rd12+8];
	add.s64 	%rd16, %rd14, %rd15;
	ld.global.f64 	%fd51, [%rd16];
	ld.global.f64 	%fd52, [%rd16+8];
	fma.rn.f64 	%fd53, %fd49, %fd51, %fd45;
	fma.rn.f64 	%fd54, %fd49, %fd52, %fd46;
	fma.rn.f64 	%fd55, %fd50, %fd51, %fd47;
	fma.rn.f64 	%fd56, %fd50, %fd52, %fd48;
	ld.global.f64 	%fd57, [%rd48];
	ld.global.f64 	%fd58, [%rd12+16];
	add.s64 	%rd17, %rd16, %rd15;
	ld.global.f64 	%fd59, [%rd17];
	ld.global.f64 	%fd60, [%rd17+8];
	fma.rn.f64 	%fd61, %fd57, %fd59, %fd53;
	fma.rn.f64 	%fd62, %fd57, %fd60, %fd54;
	fma.rn.f64 	%fd63, %fd58, %fd59, %fd55;
	fma.rn.f64 	%fd64, %fd58, %fd60, %fd56;
	ld.global.f64 	%fd65, [%rd48+8];
	ld.global.f64 	%fd66, [%rd12+24];
	add.s64 	%rd18, %rd17, %rd15;
	ld.global.f64 	%fd67, [%rd18];
	ld.global.f64 	%fd68, [%rd18+8];
	fma.rn.f64 	%fd106, %fd65, %fd67, %fd61;
	fma.rn.f64 	%fd107, %fd65, %fd68, %fd62;
	fma.rn.f64 	%fd108, %fd66, %fd67, %fd63;
	fma.rn.f64 	%fd109, %fd66, %fd68, %fd64;
	add.s32 	%r44, %r44, 4;
	shl.b32 	%r32, %r20, 2;
	add.s32 	%r43, %r43, %r32;
	add.s32 	%r42, %r42, 4;
	add.s64 	%rd48, %rd48, 32;
	setp.ne.s32 	%p6, %r44, 0;
	@%p6 bra 	$L__BB0_4;
$L__BB0_5:
	and.b32  	%r14, %r18, 3;
	setp.eq.s32 	%p7, %r14, 0;
	@%p7 bra 	$L__BB0_10;
	setp.eq.s32 	%p8, %r14, 1;
	@%p8 bra 	$L__BB0_8;
	add.s32 	%r33, %r46, %r3;
	mul.wide.u32 	%rd19, %r33, 8;
	add.s64 	%rd20, %rd2, %rd19;
	ld.global.f64 	%fd70, [%rd20];
	add.s32 	%r34, %r33, %r18;
	mul.wide.u32 	%rd21, %r34, 8;
	add.s64 	%rd22, %rd2, %rd21;
	ld.global.f64 	%fd71, [%rd22];
	mad.lo.s32 	%r35, %r46, %r20, %r2;
	mul.wide.s32 	%rd23, %r35, 8;
	add.s64 	%rd24, %rd1, %rd23;
	ld.global.f64 	%fd72, [%rd24];
	ld.global.f64 	%fd73, [%rd24+8];
	fma.rn.f64 	%fd74, %fd70, %fd72, %fd106;
	fma.rn.f64 	%fd75, %fd70, %fd73, %fd107;
	fma.rn.f64 	%fd76, %fd71, %fd72, %fd108;
	fma.rn.f64 	%fd77, %fd71, %fd73, %fd109;
	cvt.u64.u32 	%rd25, %r3;
	cvt.u64.u32 	%rd26, %r46;
	add.s64 	%rd27, %rd26, %rd25;
	shl.b64 	%rd28, %rd27, 3;
	add.s64 	%rd29, %rd2, %rd28;
	ld.global.f64 	%fd78, [%rd29+8];
	add.s32 	%r36, %r3, %r18;
	cvt.u64.u32 	%rd30, %r36;
	add.s64 	%rd31, %rd26, %rd30;
	shl.b64 	%rd32, %rd31, 3;
	add.s64 	%rd33, %rd2, %rd32;
	ld.global.f64 	%fd79, [%rd33+8];
	mul.wide.s32 	%rd34, %r20, 8;
	add.s64 	%rd35, %rd24, %rd34;
	ld.global.f64 	%fd80, [%rd35];
	ld.global.f64 	%fd81, [%rd35+8];
	fma.rn.f64 	%fd106, %fd78, %fd80, %fd74;
	fma.rn.f64 	%fd107, %fd78, %fd81, %fd75;
	fma.rn.f64 	%fd108, %fd79, %fd80, %fd76;
	fma.rn.f64 	%fd109, %fd79, %fd81, %fd77;
	add.s32 	%r46, %r46, 2;
$L__BB0_8:
	and.b32  	%r37, %r18, 1;
	setp.eq.b32 	%p9, %r37, 1;
	not.pred 	%p10, %p9;
	@%p10 bra 	$L__BB0_10;
	add.s32 	%r38, %r46, %r3;
	mul.wide.u32 	%rd36, %r38, 8;
	add.s64 	%rd37, %rd2, %rd36;
	ld.global.f64 	%fd82, [%rd37];
	add.s32 	%r39, %r38, %r18;
	mul.wide.u32 	%rd38, %r39, 8;
	add.s64 	%rd39, %rd2, %rd38;
	ld.global.f64 	%fd83, [%rd39];
	mad.lo.s32 	%r40, %r46, %r20, %r2;
	mul.wide.s32 	%rd40, %r40, 8;
	add.s64 	%rd41, %rd1, %rd40;
	ld.global.f64 	%fd84, [%rd41];
	ld.global.f64 	%fd85, [%rd41+8];
	fma.rn.f64 	%fd106, %fd82, %fd84, %fd106;
	fma.rn.f64 	%fd107, %fd82, %fd85, %fd107;
	fma.rn.f64 	%fd108, %fd83, %fd84, %fd108;
	fma.rn.f64 	%fd109, %fd83, %fd85, %fd109;
$L__BB0_10:
	ld.param.u64 	%rd47, [kernel_gpu4_param_5];
	mad.lo.s32 	%r41, %r1, %r20, %r2;
	cvta.to.global.u64 	%rd42, %rd47;
	mul.wide.s32 	%rd43, %r41, 8;
	add.s64 	%rd44, %rd42, %rd43;
	st.global.f64 	[%rd44], %fd106;
	st.global.f64 	[%rd44+8], %fd107;
	mul.wide.s32 	%rd45, %r20, 8;
	add.s64 	%rd46, %rd44, %rd45;
	st.global.f64 	[%rd46], %fd108;
	st.global.f64 	[%rd46+8], %fd109;
$L__BB0_11:
	ret;

}


// ===== COMPILED SASS (sm_100) =====

	.target	sm_100

	.elftype	@"ET_EXEC"


//--------------------- .note.nv.tkinfo           --------------------------
	.section	.note.nv.tkinfo,"",@"SHT_NOTE"
	.sectionflags	@"SHF_NOTE_NV_TKINFO"
	.tkinfo
        /*0018*/ 	.word	0x00000002
        /*0030*/ 	.string	""
        /*0030*/ 	.string	"ptxas"
        /*0030*/ 	.string	"Cuda compilation tools, release 13.0, V13.0.88"
        /*0030*/ 	.string	"Build cuda_13.0.r13.0/compiler.36424714_0"
        /*0030*/ 	.string	"-arch sm_100 -m 64 "



//--------------------- .note.nv.cuinfo           --------------------------
	.section	.note.nv.cuinfo,"",@"SHT_NOTE"
	.sectionflags	@"SHF_NOTE_NV_CUINFO"
        /*0018*/ 	.short	0x0002
        /*001a*/ 	.short	0x0064
        /*001c*/ 	.short	0x0082
	.zero		2


//--------------------- .nv.info                  --------------------------
	.section	.nv.info,"",@"SHT_CUDA_INFO"
	.align	4


	//----- nvinfo : EIATTR_REGCOUNT
	.align		4
        /*0000*/ 	.byte	0x04, 0x2f
        /*0002*/ 	.short	(.L_1 - .L_0)
	.align		4
.L_0:
        /*0004*/ 	.word	index@(kernel_gpu4)
        /*0008*/ 	.word	0x00000028


	//----- nvinfo : EIATTR_FRAME_SIZE
	.align		4
.L_1:
        /*000c*/ 	.byte	0x04, 0x11
        /*000e*/ 	.short	(.L_3 - .L_2)
	.align		4
.L_2:
        /*0010*/ 	.word	index@(kernel_gpu4)
        /*0014*/ 	.word	0x00000000


	//----- nvinfo : EIATTR_MIN_STACK_SIZE
	.align		4
.L_3:
        /*0018*/ 	.byte	0x04, 0x12
        /*001a*/ 	.short	(.L_5 - .L_4)
	.align		4
.L_4:
        /*001c*/ 	.word	index@(kernel_gpu4)
        /*0020*/ 	.word	0x00000000
.L_5:


//--------------------- .nv.compat                --------------------------
	.section	.nv.compat,"",@"SHT_CUDA_COMPAT_INFO"
	.align	4
        /*0000*/ 	.byte	0x02, 0x09, 0x00, 0x00, 0x02, 0x02, 0x01, 0x00, 0x02, 0x05, 0x05, 0x00, 0x03, 0x07, 0x01, 0x01
        /*0010*/ 	.byte	0x02, 0x03, 0x00, 0x00, 0x02, 0x06, 0x01, 0x00, 0x04, 0x0b, 0x08, 0x00, 0x01, 0x00, 0x00, 0x00
        /*0020*/ 	.byte	0x00, 0x00, 0x00, 0x00


//--------------------- .nv.info.kernel_gpu4      --------------------------
	.section	.nv.info.kernel_gpu4,"",@"SHT_CUDA_INFO"
	.sectionflags	@""
	.align	4


	//----- nvinfo : EIATTR_CUDA_API_VERSION
	.align		4
        /*0000*/ 	.byte	0x04, 0x37
        /*0002*/ 	.short	(.L_7 - .L_6)
.L_6:
        /*0004*/ 	.word	0x00000082


	//----- nvinfo : EIATTR_KPARAM_INFO
	.align		4
.L_7:
        /*0008*/ 	.byte	0x04, 0x17
        /*000a*/ 	.short	(.L_9 - .L_8)
.L_8:
        /*000c*/ 	.word	0x00000000
        /*0010*/ 	.short	0x0005
        /*0012*/ 	.short	0x0020
        /*0014*/ 	.byte	0x00, 0xf5, 0x21, 0x00


	//----- nvinfo : EIATTR_KPARAM_INFO
	.align		4
.L_9:
        /*0018*/ 	.byte	0x04, 0x17
        /*001a*/ 	.short	(.L_11 - .L_10)
.L_10:
        /*001c*/ 	.word	0x00000000
        /*0020*/ 	.short	0x0004
        /*0022*/ 	.short	0x0018
        /*0024*/ 	.byte	0x00, 0xf5, 0x21, 0x00


	//----- nvinfo : EIATTR_KPARAM_INFO
	.align		4
.L_11:
        /*0028*/ 	.byte	0x04, 0x17
        /*002a*/ 	.short	(.L_13 - .L_12)
.L_12:
        /*002c*/ 	.word	0x00000000
        /*0030*/ 	.short	0x0003
        /*0032*/ 	.short	0x0010
        /*0034*/ 	.byte	0x00, 0xf5, 0x21, 0x00


	//----- nvinfo : EIATTR_KPARAM_INFO
	.align		4
.L_13:
        /*0038*/ 	.byte	0x04, 0x17
        /*003a*/ 	.short	(.L_15 - .L_14)
.L_14:
        /*003c*/ 	.word	0x00000000
        /*0040*/ 	.short	0x0002
        /*0042*/ 	.short	0x0008
        /*0044*/ 	.byte	0x00, 0xf0, 0x11, 0x00


	//----- nvinfo : EIATTR_KPARAM_INFO
	.align		4
.L_15:
        /*0048*/ 	.byte	0x04, 0x17
        /*004a*/ 	.short	(.L_17 - .L_16)
.L_16:
        /*004c*/ 	.word	0x00000000
        /*0050*/ 	.short	0x0001
        /*0052*/ 	.short	0x0004
        /*0054*/ 	.byte	0x00, 0xf0, 0x11, 0x00


	//----- nvinfo : EIATTR_KPARAM_INFO
	.align		4
.L_17:
        /*0058*/ 	.byte	0x04, 0x17
        /*005a*/ 	.short	(.L_19 - .L_18)
.L_18:
        /*005c*/ 	.word	0x00000000
        /*0060*/ 	.short	0x0000
        /*0062*/ 	.short	0x0000
        /*0064*/ 	.byte	0x00, 0xf0, 0x11, 0x00


	//----- nvinfo : EIATTR_SPARSE_MMA_MASK
	.align		4
.L_19:
        /*0068*/ 	.byte	0x03, 0x50
        /*006a*/ 	.short	0x0000


	//----- nvinfo : EIATTR_MAXREG_COUNT
	.align		4
        /*006c*/ 	.byte	0x03, 0x1b
        /*006e*/ 	.short	0x00ff


	//----- nvinfo : EIATTR_MERCURY_ISA_VERSION
	.align		4
        /*0070*/ 	.byte	0x03, 0x5f
        /*0072*/ 	.short	0x0101


	//----- nvinfo : EIATTR_VRC_CTA_INIT_COUNT
	.align		4
        /*0074*/ 	.byte	0x02, 0x4a
	.zero		1
	.zero		1


	//----- nvinfo : EIATTR_EXIT_INSTR_OFFSETS
	.align		4
        /*0078*/ 	.byte	0x04, 0x1c
        /*007a*/ 	.short	(.L_21 - .L_20)


	//   ....[0]....
.L_20:
        /*007c*/ 	.word	0x000000e0


	//   ....[1]....
        /*0080*/ 	.word	0x000009a0


	//----- nvinfo : EIATTR_CBANK_PARAM_SIZE
	.align		4
.L_21:
        /*0084*/ 	.byte	0x03, 0x19
        /*0086*/ 	.short	0x0028


	//----- nvinfo : EIATTR_PARAM_CBANK
	.align		4
        /*0088*/ 	.byte	0x04, 0x0a
        /*008a*/ 	.short	(.L_23 - .L_22)
	.align		4
.L_22:
        /*008c*/ 	.word	index@(.nv.constant0.kernel_gpu4)
        /*0090*/ 	.short	0x0380
        /*0092*/ 	.short	0x0028


	//----- nvinfo : EIATTR_SW_WAR
	.align		4
.L_23:
        /*0094*/ 	.byte	0x04, 0x36
        /*0096*/ 	.short	(.L_25 - .L_24)
.L_24:
        /*0098*/ 	.word	0x00000008
.L_25:


//--------------------- .nv.callgraph             --------------------------
	.section	.nv.callgraph,"",@"SHT_CUDA_CALLGRAPH"
	.align	4
	.sectionentsize	8
	.align		4
        /*0000*/ 	.word	0x00000000
	.align		4
        /*0004*/ 	.word	0xffffffff
	.align		4
        /*0008*/ 	.word	0x00000000
	.align		4
        /*000c*/ 	.word	0xfffffffe
	.align		4
        /*0010*/ 	.word	0x00000000
	.align		4
        /*0014*/ 	.word	0xfffffffd
	.align		4
        /*0018*/ 	.word	0x00000000
	.align		4
        /*001c*/ 	.word	0xfffffffc


//--------------------- .text.kernel_gpu4         --------------------------
	.section	.text.kernel_gpu4,"ax",@progbits
	.align	128
        .global         kernel_gpu4
        .type           kernel_gpu4,@function
        .size           kernel_gpu4,(.L_x_5 - kernel_gpu4)
        .other          kernel_gpu4,@"STO_CUDA_ENTRY STV_DEFAULT"
kernel_gpu4:
.text.kernel_gpu4:
[----:B------:R-:W-:Y:S01]  /*0000*/  LDC R1, c[0x0][0x37c] ;  /* 0x0000df00ff017b82 */ /* 0x000fe20000000800 */
[----:B------:R-:W0:Y:S07]  /*0010*/  S2R R5, SR_TID.X ;  /* 0x0000000000057919 */ /* 0x000e2e0000002100 */
[----:B------:R-:W1:Y:S01]  /*0020*/  LDC R0, c[0x0][0x364] ;  /* 0x0000d900ff007b82 */ /* 0x000e620000000800 */
[----:B------:R-:W1:Y:S07]  /*0030*/  S2R R3, SR_TID.Y ;  /* 0x0000000000037919 */ /* 0x000e6e0000002200 */
[----:B------:R-:W0:Y:S08]  /*0040*/  S2UR UR5, SR_CTAID.X ;  /* 0x00000000000579c3 */ /* 0x000e300000002500 */
[----:B------:R-:W0:Y:S08]  /*0050*/  LDC R2, c[0x0][0x360] ;  /* 0x0000d800ff027b82 */ /* 0x000e300000000800 */
[----:B------:R-:W1:Y:S08]  /*0060*/  S2UR UR4, SR_CTAID.Y ;  /* 0x00000000000479c3 */ /* 0x000e700000002600 */
[----:B------:R-:W2:Y:S01]  /*0070*/  LDC.64 R6, c[0x0][0x380] ;  /* 0x0000e000ff067b82 */ /* 0x000ea20000000a00 */
[----:B0-----:R-:W-:-:S04]  /*0080*/  IMAD R2, R2, UR5, R5 ;  /* 0x0000000502027c24 */ /* 0x001fc8000f8e0205 */
[----:B------:R-:W-:Y:S02]  /*0090*/  IMAD.SHL.U32 R2, R2, 0x2, RZ ;  /* 0x0000000202027824 */ /* 0x000fe400078e00ff */
[----:B-1----:R-:W-:-:S04]  /*00a0*/  IMAD R0, R0, UR4, R3 ;  /* 0x0000000400007c24 */ /* 0x002fc8000f8e0203 */
[----:B------:R-:W-:Y:S01]  /*00b0*/  IMAD.SHL.U32 R0, R0, 0x2, RZ ;  /* 0x0000000200007824 */ /* 0x000fe200078e00ff */
[----:B--2---:R-:W-:-:S04]  /*00c0*/  ISETP.GE.AND P0, PT, R2, R7, PT ;  /* 0x000000070200720c */ /* 0x004fc80003f06270 */
[----:B------:R-:W-:-:S13]  /*00d0*/  ISETP.GE.OR P0, PT, R0, R6, P0 ;  /* 0x000000060000720c */ /* 0x000fda0000706670 */
[----:B------:R-:W-:Y:S05]  /*00e0*/  @P0 EXIT ;  /* 0x000000000000094d */ /* 0x000fea0003800000 */
[----:B------:R-:W0:Y:S01]  /*00f0*/  LDC R3, c[0x0][0x388] ;  /* 0x0000e200ff037b82 */ /* 0x000e220000000800 */
[----:B------:R-:W1:Y:S01]  /*0100*/  LDCU.64 UR4, c[0x0][0x358] ;  /* 0x00006b00ff0477ac */ /* 0x000e620008000a00 */
[----:B------:R-:W-:Y:S02]  /*0110*/  CS2R R24, SRZ ;  /* 0x0000000000187805 */ /* 0x000fe4000001ff00 */
[----:B------:R-:W-:Y:S02]  /*0120*/  CS2R R30, SRZ ;  /* 0x00000000001e7805 */ /* 0x000fe4000001ff00 */
[----:B------:R-:W-:Y:S02]  /*0130*/  CS2R R26, SRZ ;  /* 0x00000000001a7805 */ /* 0x000fe4000001ff00 */
[----:B------:R-:W-:Y:S02]  /*0140*/  CS2R R18, SRZ ;  /* 0x0000000000127805 */ /* 0x000fe4000001ff00 */
[----:B0-----:R-:W-:-:S13]  /*0150*/  ISETP.GE.AND P0, PT, R3, 0x1, PT ;  /* 0x000000010300780c */ /* 0x001fda0003f06270 */
[----:B-1----:R-:W-:Y:S05]  /*0160*/  @!P0 BRA `(.L_x_0) ;  /* 0x0000000400ec8947 */ /* 0x002fea0003800000 */
[----:B------:R-:W-:Y:S01]  /*0170*/  ISETP.GE.U32.AND P0, PT, R3, 0x4, PT ;  /* 0x000000040300780c */ /* 0x000fe20003f06070 */
[----:B------:R-:W-:Y:S02]  /*0180*/  HFMA2 R6, -RZ, RZ, 0, 0 ;  /* 0x00000000ff067431 */ /* 0x000fe400000001ff */
[----:B------:R-:W-:Y:S01]  /*0190*/  IMAD R9, R0, R3, RZ ;  /* 0x0000000300097224 */ /* 0x000fe200078e02ff */
[----:B------:R-:W-:Y:S02]  /*01a0*/  CS2R R18, SRZ ;  /* 0x0000000000127805 */ /* 0x000fe4000001ff00 */
[----:B------:R-:W-:Y:S02]  /*01b0*/  CS2R R26, SRZ ;  /* 0x00000000001a7805 */ /* 0x000fe4000001ff00 */
[----:B------:R-:W-:Y:S02]  /*01c0*/  CS2R R30, SRZ ;  /* 0x00000000001e7805 */ /* 0x000fe4000001ff00 */
[----:B------:R-:W-:-:S03]  /*01d0*/  CS2R R24, SRZ ;  /* 0x0000000000187805 */ /* 0x000fc6000001ff00 */
[----:B------:R-:W-:Y:S05]  /*01e0*/  @!P0 BRA `(.L_x_1) ;  /* 0x0000000000dc8947 */ /* 0x000fea0003800000 */
[----:B------:R-:W0:Y:S01]  /*01f0*/  LDC.64 R4, c[0x0][0x390] ;  /* 0x0000e400ff047b82 */ /* 0x000e220000000a00 */
[----:B------:R-:W-:Y:S01]  /*0200*/  LOP3.LUT R6, R3, 0x7ffffffc, RZ, 0xc0, !PT ;  /* 0x7ffffffc03067812 */ /* 0x000fe200078ec0ff */
[----:B------:R-:W-:Y:S01]  /*0210*/  IMAD R35, R0, R3, R3 ;  /* 0x0000000300237224 */ /* 0x000fe200078e0203 */
[----:B------:R-:W-:Y:S01]  /*0220*/  CS2R R18, SRZ ;  /* 0x0000000000127805 */ /* 0x000fe2000001ff00 */
[----:B------:R-:W-:Y:S01]  /*0230*/  IMAD.MOV.U32 R34, RZ, RZ, R2 ;  /* 0x000000ffff227224 */ /* 0x000fe200078e0002 */
[----:B------:R-:W-:Y:S01]  /*0240*/  IADD3 R6, PT, PT, -R6, RZ, RZ ;  /* 0x000000ff06067210 */ /* 0x000fe20007ffe1ff */
[----:B0-----:R-:W-:-:S03]  /*0250*/  IMAD.WIDE.U32 R8, R9, 0x8, R4 ;  /* 0x0000000809087825 */ /* 0x001fc600078e0004 */
[----:B------:R-:W-:-:S05]  /*0260*/  IADD3 R10, P0, PT, R8, 0x10, RZ ;  /* 0x00000010080a7810 */ /* 0x000fca0007f1e0ff */
[----:B------:R-:W-:-:S08]  /*0270*/  IMAD.X R11, RZ, RZ, R9, P0 ;  /* 0x000000ffff0b7224 */ /* 0x000fd000000e0609 */
.L_x_2:
[----:B------:R-:W0:Y:S01]  /*0280*/  LDC.64 R32, c[0x0][0x398] ;  /* 0x0000e600ff207b82 */ /* 0x000e220000000a00 */
[----:B------:R-:W-:Y:S01]  /*0290*/  IMAD.WIDE.U32 R8, R35, 0x8, R4 ;  /* 0x0000000823087825 */ /* 0x000fe200078e0004 */
[----:B------:R-:W2:Y:S04]  /*02a0*/  LDG.E.64 R16, desc[UR4][R10.64+-0x10] ;  /* 0xfffff0040a107981 */ /* 0x000ea8000c1e1b00 */
[----:B------:R-:W3:Y:S04]  /*02b0*/  LDG.E.64 R22, desc[UR4][R8.64] ;  /* 0x0000000408167981 */ /* 0x000ee8000c1e1b00 */
[----:B------:R-:W4:Y:S04]  /*02c0*/  LDG.E.64 R12, desc[UR4][R10.64+-0x8] ;  /* 0xfffff8040a0c7981 */ /* 0x000f28000c1e1b00 */
[----:B------:R-:W5:Y:S01]  /*02d0*/  LDG.E.64 R14, desc[UR4][R8.64+0x8] ;  /* 0x00000804080e7981 */ /* 0x000f62000c1e1b00 */
[----:B0-----:R-:W-:-:S05]  /*02e0*/  IMAD.WIDE R32, R34, 0x8, R32 ;  /* 0x0000000822207825 */ /* 0x001fca00078e0220 */
[----:B------:R-:W2:Y:S01]  /*02f0*/  LDG.E.64 R28, desc[UR4][R32.64] ;  /* 0x00000004201c7981 */ /* 0x000ea2000c1e1b00 */
[----:B------:R-:W-:-:S03]  /*0300*/  IMAD.WIDE R36, R7, 0x8, R32 ;  /* 0x0000000807247825 */ /* 0x000fc600078e0220 */
[----:B------:R-:W4:Y:S01]  /*0310*/  LDG.E.64 R20, desc[UR4][R32.64+0x8] ;  /* 0x0000080420147981 */ /* 0x000f22000c1e1b00 */
[-C--:B--2---:R-:W-:Y:S02]  /*0320*/  DFMA R24, R16, R28.reuse, R24 ;  /* 0x0000001c1018722b */ /* 0x084fe40000000018 */
[----:B---3--:R-:W-:Y:S01]  /*0330*/  DFMA R28, R22, R28, R26 ;  /* 0x0000001c161c722b */ /* 0x008fe2000000001a */
[----:B------:R-:W2:Y:S01]  /*0340*/  LDG.E.64 R26, desc[UR4][R36.64] ;  /* 0x00000004241a7981 */ /* 0x000ea2000c1e1b00 */
[-C--:B----4-:R-:W-:Y:S02]  /*0350*/  DFMA R16, R16, R20.reuse, R30 ;  /* 0x000000141010722b */ /* 0x090fe4000000001e */
[----:B------:R-:W-:Y:S01]  /*0360*/  DFMA R18, R22, R20, R18 ;  /* 0x000000141612722b */ /* 0x000fe20000000012 */
[----:B------:R-:W3:Y:S01]  /*0370*/  LDG.E.64 R20, desc[UR4][R36.64+0x8] ;  /* 0x0000080424147981 */ /* 0x000ee2000c1e1b00 */
[----:B------:R-:W-:-:S05]  /*0380*/  IMAD.WIDE R22, R7, 0x8, R36 ;  /* 0x0000000807167825 */ /* 0x000fca00078e0224 */
[----:B------:R-:W4:Y:S04]  /*0390*/  LDG.E.64 R30, desc[UR4][R22.64] ;  /* 0x00000004161e7981 */ /* 0x000f28000c1e1b00 */
[----:B------:R-:W4:Y:S01]  /*03a0*/  LDG.E.64 R32, desc[UR4][R22.64+0x8] ;  /* 0x0000080416207981 */ /* 0x000f22000c1e1b00 */
[-C--:B--2---:R-:W-:Y:S02]  /*03b0*/  DFMA R24, R12, R26.reuse, R24 ;  /* 0x0000001a0c18722b */ /* 0x084fe40000000018 */
[C---:B-----5:R-:W-:Y:S01]  /*03c0*/  DFMA R26, R14.reuse, R26, R28 ;  /* 0x0000001a0e1a722b */ /* 0x060fe2000000001c */
[----:B------:R-:W4:Y:S01]  /*03d0*/  LDG.E.64 R28, desc[UR4][R8.64+0x10] ;  /* 0x00001004081c7981 */ /* 0x000f22000c1e1b00 */
[-C--:B---3--:R-:W-:Y:S02]  /*03e0*/  DFMA R18, R14, R20.reuse, R18 ;  /* 0x000000140e12722b */ /* 0x088fe40000000012 */
[----:B------:R-:W-:Y:S01]  /*03f0*/  DFMA R16, R12, R20, R16 ;  /* 0x000000140c10722b */ /* 0x000fe20000000010 */
[----:B------:R-:W2:Y:S01]  /*0400*/  LDG.E.64 R12, desc[UR4][R10.64] ;  /* 0x000000040a0c7981 */ /* 0x000ea2000c1e1b00 */
[----:B------:R-:W-:-:S05]  /*0410*/  IMAD.WIDE R14, R7, 0x8, R22 ;  /* 0x00000008070e7825 */ /* 0x000fca00078e0216 */
[----:B------:R-:W3:Y:S04]  /*0420*/  LDG.E.64 R20, desc[UR4][R14.64] ;  /* 0x000000040e147981 */ /* 0x000ee8000c1e1b00 */
[----:B------:R-:W5:Y:S01]  /*0430*/  LDG.E.64 R36, desc[UR4][R14.64+0x8] ;  /* 0x000008040e247981 */ /* 0x000f62000c1e1b00 */
[----:B------:R-:W-:Y:S01]  /*0440*/  VIADD R6, R6, 0x4 ;  /* 0x0000000406067836 */ /* 0x000fe20000000000 */
[C---:B----4-:R-:W-:Y:S02]  /*0450*/  DFMA R26, R28.reuse, R30, R26 ;  /* 0x0000001e1c1a722b */ /* 0x050fe4000000001a */
[----:B------:R-:W-:Y:S01]  /*0460*/  DFMA R18, R28, R32, R18 ;  /* 0x000000201c12722b */ /* 0x000fe20000000012 */
[----:B------:R-:W3:Y:S04]  /*0470*/  LDG.E.64 R28, desc[UR4][R8.64+0x18] ;  /* 0x00001804081c7981 */ /* 0x000ee8000c1e1b00 */
[----:B------:R0:W4:Y:S01]  /*0480*/  LDG.E.64 R8, desc[UR4][R10.64+0x8] ;  /* 0x000008040a087981 */ /* 0x000122000c1e1b00 */
[----:B------:R-:W-:Y:S01]  /*0490*/  ISETP.NE.AND P0, PT, R6, RZ, PT ;  /* 0x000000ff0600720c */ /* 0x000fe20003f05270 */
[----:B--2---:R-:W-:-:S02]  /*04a0*/  DFMA R24, R12, R30, R24 ;  /* 0x0000001e0c18722b */ /* 0x004fc40000000018 */
[----:B------:R-:W-:Y:S01]  /*04b0*/  DFMA R16, R12, R32, R16 ;  /* 0x000000200c10722b */ /* 0x000fe20000000010 */
[----:B------:R-:W-:Y:S01]  /*04c0*/  VIADD R35, R35, 0x4 ;  /* 0x0000000423237836 */ /* 0x000fe20000000000 */
[----:B------:R-:W-:Y:S02]  /*04d0*/  LEA R34, R7, R34, 0x2 ;  /* 0x0000002207227211 */ /* 0x000fe400078e10ff */
[----:B0-----:R-:W-:-:S04]  /*04e0*/  IADD3 R10, P1, PT, R10, 0x20, RZ ;  /* 0x000000200a0a7810 */ /* 0x001fc80007f3e0ff */
[----:B------:R-:W-:Y:S01]  /*04f0*/  IADD3.X R11, PT, PT, RZ, R11, RZ, P1, !PT ;  /* 0x0000000bff0b7210 */ /* 0x000fe20000ffe4ff */
[C---:B---3--:R-:W-:Y:S02]  /*0500*/  DFMA R26, R28.reuse, R20, R26 ;  /* 0x000000141c1a722b */ /* 0x048fe4000000001a */
[----:B-----5:R-:W-:Y:S02]  /*0510*/  DFMA R18, R28, R36, R18 ;  /* 0x000000241c12722b */ /* 0x020fe40000000012 */
[C---:B----4-:R-:W-:Y:S02]  /*0520*/  DFMA R24, R8.reuse, R20, R24 ;  /* 0x000000140818722b */ /* 0x050fe40000000018 */
[----:B------:R-:W-:Y:S01]  /*0530*/  DFMA R30, R8, R36, R16 ;  /* 0x00000024081e722b */ /* 0x000fe20000000010 */
[----:B------:R-:W-:Y:S10]  /*0540*/  @P0 BRA `(.L_x_2) ;  /* 0xfffffffc004c0947 */ /* 0x000ff4000383ffff */
[----:B------:R-:W-:-:S07]  /*0550*/  LOP3.LUT R6, R3, 0x7ffffffc, RZ, 0xc0, !PT ;  /* 0x7ffffffc03067812 */ /* 0x000fce00078ec0ff */
.L_x_1:
[----:B------:R-:W-:-:S13]  /*0560*/  LOP3.LUT P0, R4, R3, 0x3, RZ, 0xc0, !PT ;  /* 0x0000000303047812 */ /* 0x000fda000780c0ff */
[----:B------:R-:W-:Y:S05]  /*0570*/  @!P0 BRA `(.L_x_0) ;  /* 0x0000000000e88947 */ /* 0x000fea0003800000 */
[----:B------:R-:W-:Y:S01]  /*0580*/  ISETP.NE.AND P1, PT, R4, 0x1, PT ;  /* 0x000000010400780c */ /* 0x000fe20003f25270 */
[----:B------:R-:W-:Y:S01]  /*0590*/  IMAD R29, R0, R3, RZ ;  /* 0x00000003001d7224 */ /* 0x000fe200078e02ff */
[----:B------:R-:W-:-:S04]  /*05a0*/  LOP3.LUT R5, R3, 0x1, RZ, 0xc0, !PT ;  /* 0x0000000103057812 */ /* 0x000fc800078ec0ff */
[----:B------:R-:W-:-:S07]  /*05b0*/  ISETP.NE.U32.AND P0, PT, R5, 0x1, PT ;  /* 0x000000010500780c */ /* 0x000fce0003f05070 */
[----:B------:R-:W-:Y:S06]  /*05c0*/  @!P1 BRA `(.L_x_3) ;  /* 0x0000000000909947 */ /* 0x000fec0003800000 */
[----:B------:R-:W0:Y:S01]  /*05d0*/  LDC.64 R12, c[0x0][0x390] ;  /* 0x0000e400ff0c7b82 */ /* 0x000e220000000a00 */
[----:B------:R-:W1:Y:S01]  /*05e0*/  LDCU.64 UR6, c[0x0][0x390] ;  /* 0x00007200ff0677ac */ /* 0x000e620008000a00 */
[C---:B------:R-:W-:Y:S01]  /*05f0*/  IADD3 R8, P1, PT, R29.reuse, R6, RZ ;  /* 0x000000061d087210 */ /* 0x040fe20007f3e0ff */
[C---:B------:R-:W-:Y:S02]  /*0600*/  IMAD.IADD R4, R29.reuse, 0x1, R6 ;  /* 0x000000011d047824 */ /* 0x040fe400078e0206 */
[----:B------:R-:W-:Y:S01]  /*0610*/  IMAD.IADD R5, R29, 0x1, R3 ;  /* 0x000000011d057824 */ /* 0x000fe200078e0203 */
[----:B------:R-:W-:Y:S01]  /*0620*/  IADD3.X R15, PT, PT, RZ, RZ, RZ, P1, !PT ;  /* 0x000000ffff0f7210 */ /* 0x000fe20000ffe4ff */
[----:B------:R-:W-:Y:S01]  /*0630*/  IMAD R11, R6, R7, R2 ;  /* 0x00000007060b7224 */ /* 0x000fe200078e0202 */
[----:B------:R-:W2:Y:S01]  /*0640*/  LDC.64 R34, c[0x0][0x398] ;  /* 0x0000e600ff227b82 */ /* 0x000ea20000000a00 */
[----:B------:R-:W-:Y:S02]  /*0650*/  IADD3 R9, PT, PT, R4, R3, RZ ;  /* 0x0000000304097210 */ /* 0x000fe40007ffe0ff */
[----:B-1----:R-:W-:-:S04]  /*0660*/  LEA R20, P1, R8, UR6, 0x3 ;  /* 0x0000000608147c11 */ /* 0x002fc8000f8218ff */
[----:B------:R-:W-:Y:S02]  /*0670*/  LEA.HI.X R21, R8, UR7, R15, 0x3, P1 ;  /* 0x0000000708157c11 */ /* 0x000fe400088f1c0f */
[----:B------:R-:W-:Y:S01]  /*0680*/  IADD3 R16, P1, PT, R6, R5, RZ ;  /* 0x0000000506107210 */ /* 0x000fe20007f3e0ff */
[----:B0-----:R-:W-:-:S03]  /*0690*/  IMAD.WIDE.U32 R4, R4, 0x8, R12 ;  /* 0x0000000804047825 */ /* 0x001fc600078e000c */
[----:B------:R-:W3:Y:S01]  /*06a0*/  LDG.E.64 R20, desc[UR4][R20.64+0x8] ;  /* 0x0000080414147981 */ /* 0x000ee2000c1e1b00 */
[----:B------:R-:W-:-:S03]  /*06b0*/  IMAD.WIDE.U32 R12, R9, 0x8, R12 ;  /* 0x00000008090c7825 */ /* 0x000fc600078e000c */
[----:B------:R-:W4:Y:S01]  /*06c0*/  LDG.E.64 R4, desc[UR4][R4.64] ;  /* 0x0000000404047981 */ /* 0x000f22000c1e1b00 */
[----:B--2---:R-:W-:-:S03]  /*06d0*/  IMAD.WIDE R34, R11, 0x8, R34 ;  /* 0x000000080b227825 */ /* 0x004fc600078e0222 */
[----:B------:R-:W2:Y:S01]  /*06e0*/  LDG.E.64 R12, desc[UR4][R12.64] ;  /* 0x000000040c0c7981 */ /* 0x000ea2000c1e1b00 */
[----:B------:R-:W-:Y:S01]  /*06f0*/  IMAD.X R17, RZ, RZ, RZ, P1 ;  /* 0x000000ffff117224 */ /* 0x000fe200008e06ff */
[C---:B------:R-:W-:Y:S02]  /*0700*/  LEA R22, P1, R16.reuse, UR6, 0x3 ;  /* 0x0000000610167c11 */ /* 0x040fe4000f8218ff */
[----:B------:R-:W4:Y:S01]  /*0710*/  LDG.E.64 R8, desc[UR4][R34.64] ;  /* 0x0000000422087981 */ /* 0x000f22000c1e1b00 */
[----:B------:R-:W-:Y:S01]  /*0720*/  IMAD.WIDE R10, R7, 0x8, R34 ;  /* 0x00000008070a7825 */ /* 0x000fe200078e0222 */
[----:B------:R-:W-:Y:S02]  /*0730*/  LEA.HI.X R23, R16, UR7, R17, 0x3, P1 ;  /* 0x0000000710177c11 */ /* 0x000fe400088f1c11 */
[----:B------:R-:W5:Y:S04]  /*0740*/  LDG.E.64 R14, desc[UR4][R34.64+0x8] ;  /* 0x00000804220e7981 */ /* 0x000f68000c1e1b00 */
[----:B------:R-:W3:Y:S04]  /*0750*/  LDG.E.64 R16, desc[UR4][R10.64] ;  /* 0x000000040a107981 */ /* 0x000ee8000c1e1b00 */
[----:B------:R-:W3:Y:S04]  /*0760*/  LDG.E.64 R22, desc[UR4][R22.64+0x8] ;  /* 0x0000080416167981 */ /* 0x000ee8000c1e1b00 */
[----:B------:R-:W3:Y:S01]  /*0770*/  LDG.E.64 R32, desc[UR4][R10.64+0x8] ;  /* 0x000008040a207981 */ /* 0x000ee2000c1e1b00 */
[----:B------:R-:W-:Y:S01]  /*0780*/  IADD3 R6, PT, PT, R6, 0x2, RZ ;  /* 0x0000000206067810 */ /* 0x000fe20007ffe0ff */
[----:B----4-:R-:W-:-:S02]  /*0790*/  DFMA R24, R4, R8, R24 ;  /* 0x000000080418722b */ /* 0x010fc40000000018 */
[----:B--2---:R-:W-:Y:S02]  /*07a0*/  DFMA R26, R12, R8, R26 ;  /* 0x000000080c1a722b */ /* 0x004fe4000000001a */
[-C--:B-----5:R-:W-:Y:S02]  /*07b0*/  DFMA R30, R4, R14.reuse, R30 ;  /* 0x0000000e041e722b */ /* 0x0a0fe4000000001e */
[----:B------:R-:W-:Y:S02]  /*07c0*/  DFMA R18, R12, R14, R18 ;  /* 0x0000000e0c12722b */ /* 0x000fe40000000012 */
[-C--:B---3--:R-:W-:Y:S02]  /*07d0*/  DFMA R24, R20, R16.reuse, R24 ;  /* 0x000000101418722b */ /* 0x088fe40000000018 */
[----:B------:R-:W-:Y:S02]  /*07e0*/  DFMA R26, R22, R16, R26 ;  /* 0x00000010161a722b */ /* 0x000fe4000000001a */
[----:B------:R-:W-:-:S02]  /*07f0*/  DFMA R30, R20, R32, R30 ;  /* 0x00000020141e722b */ /* 0x000fc4000000001e */
[----:B------:R-:W-:-:S11]  /*0800*/  DFMA R18, R22, R32, R18 ;  /* 0x000000201612722b */ /* 0x000fd60000000012 */
.L_x_3:
[----:B------:R-:W-:Y:S05]  /*0810*/  @P0 BRA `(.L_x_0) ;  /* 0x0000000000400947 */ /* 0x000fea0003800000 */
[----:B------:R-:W0:Y:S01]  /*0820*/  LDC.64 R8, c[0x0][0x390] ;  /* 0x0000e400ff087b82 */ /* 0x000e220000000a00 */
[----:B------:R-:W-:Y:S02]  /*0830*/  IMAD.IADD R4, R29, 0x1, R6 ;  /* 0x000000011d047824 */ /* 0x000fe400078e0206 */
[----:B------:R-:W-:-:S03]  /*0840*/  IMAD R13, R6, R7, R2 ;  /* 0x00000007060d7224 */ /* 0x000fc600078e0202 */
[C---:B------:R-:W-:Y:S02]  /*0850*/  IADD3 R3, PT, PT, R4.reuse, R3, RZ ;  /* 0x0000000304037210 */ /* 0x040fe40007ffe0ff */
[----:B------:R-:W1:Y:S01]  /*0860*/  LDC.64 R10, c[0x0][0x398] ;  /* 0x0000e600ff0a7b82 */ /* 0x000e620000000a00 */
[----:B0-----:R-:W-:-:S04]  /*0870*/  IMAD.WIDE.U32 R4, R4, 0x8, R8 ;  /* 0x0000000804047825 */ /* 0x001fc800078e0008 */
[----:B------:R-:W-:Y:S02]  /*0880*/  IMAD.WIDE.U32 R8, R3, 0x8, R8 ;  /* 0x0000000803087825 */ /* 0x000fe400078e0008 */
[----:B------:R-:W2:Y:S02]  /*0890*/  LDG.E.64 R4, desc[UR4][R4.64] ;  /* 0x0000000404047981 */ /* 0x000ea4000c1e1b00 */
[----:B-1----:R-:W-:Y:S02]  /*08a0*/  IMAD.WIDE R10, R13, 0x8, R10 ;  /* 0x000000080d0a7825 */ /* 0x002fe400078e020a */
[----:B------:R-:W3:Y:S04]  /*08b0*/  LDG.E.64 R8, desc[UR4][R8.64] ;  /* 0x0000000408087981 */ /* 0x000ee8000c1e1b00 */
[----:B------:R-:W2:Y:S04]  /*08c0*/  LDG.E.64 R12, desc[UR4][R10.64] ;  /* 0x000000040a0c7981 */ /* 0x000ea8000c1e1b00 */
[----:B------:R-:W4:Y:S01]  /*08d0*/  LDG.E.64 R14, desc[UR4][R10.64+0x8] ;  /* 0x000008040a0e7981 */ /* 0x000f22000c1e1b00 */
[----:B--2---:R-:W-:-:S02]  /*08e0*/  DFMA R24, R4, R12, R24 ;  /* 0x0000000c0418722b */ /* 0x004fc40000000018 */
[----:B---3--:R-:W-:Y:S02]  /*08f0*/  DFMA R26, R8, R12, R26 ;  /* 0x0000000c081a722b */ /* 0x008fe4000000001a */
[-C--:B----4-:R-:W-:Y:S02]  /*0900*/  DFMA R30, R4, R14.reuse, R30 ;  /* 0x0000000e041e722b */ /* 0x090fe4000000001e */
[----:B------:R-:W-:-:S11]  /*0910*/  DFMA R18, R8, R14, R18 ;  /* 0x0000000e0812722b */ /* 0x000fd60000000012 */
.L_x_0:
[----:B------:R-:W0:Y:S01]  /*0920*/  LDC.64 R4, c[0x0][0x3a0] ;  /* 0x0000e800ff047b82 */ /* 0x000e220000000a00 */
[----:B------:R-:W-:-:S04]  /*0930*/  IMAD R3, R0, R7, R2 ;  /* 0x0000000700037224 */ /* 0x000fc800078e0202 */
[----:B0-----:R-:W-:-:S05]  /*0940*/  IMAD.WIDE R2, R3, 0x8, R4 ;  /* 0x0000000803027825 */ /* 0x001fca00078e0204 */
[----:B------:R-:W-:Y:S01]  /*0950*/  STG.E.64 desc[UR4][R2.64], R24 ;  /* 0x0000001802007986 */ /* 0x000fe2000c101b04 */
[----:B------:R-:W-:-:S03]  /*0960*/  IMAD.WIDE R4, R7, 0x8, R2 ;  /* 0x0000000807047825 */ /* 0x000fc600078e0202 */
[----:B------:R-:W-:Y:S04]  /*0970*/  STG.E.64 desc[UR4][R2.64+0x8], R30 ;  /* 0x0000081e02007986 */ /* 0x000fe8000c101b04 */
[----:B------:R-:W-:Y:S04]  /*0980*/  STG.E.64 desc[UR4][R4.64], R26 ;  /* 0x0000001a04007986 */ /* 0x000fe8000c101b04 */
[----:B------:R-:W-:Y:S01]  /*0990*/  STG.E.64 desc[UR4][R4.64+0x8], R18 ;  /* 0x0000081204007986 */ /* 0x000fe2000c101b04 */
[----:B------:R-:W-:Y:S05]  /*09a0*/  EXIT ;  /* 0x000000000000794d */ /* 0x000fea0003800000 */
.L_x_4:
[----:B------:R-:W-:-:S00]  /*09b0*/  BRA `(.L_x_4) ;  /* 0xfffffffc00fc7947 */ /* 0x000fc0000383ffff */
[----:B------:R-:W-:-:S00]  /*09c0*/  NOP ;  /* 0x0000000000007918 */ /* 0x000fc00000000000 */
        /* <DEDUP_REMOVED lines=11> */
.L_x_5:


//--------------------- .nv.shared.reserved.0     --------------------------
	.section	.nv.shared.reserved.0,"aw",@nobits
	.weak		__nv_reservedSMEM_offset_0_alias
	.size		__nv_reservedSMEM_offset_0_alias, 0, 64
	.other		__nv_reservedSMEM_offset_0_alias,@"STO_CUDA_RESERVED_SHARED STV_DEFAULT"
__nv_reservedSMEM_offset_0_alias:
	.zero		0
	.zero		64


//--------------------- .nv.constant0.kernel_gpu4 --------------------------
	.section	.nv.constant0.kernel_gpu4,"a",@progbits
	.sectionflags	@""
	.align	4
.nv.constant0.kernel_gpu4:
	.zero		936


//--------------------- SYMBOLS --------------------------

	.type		.nv.reservedSmem.offset0,@object
	.size		.nv.reservedSmem.offset0,0x4
